//
// Generated by NVIDIA NVVM Compiler
//
// Compiler Build ID: CL-36424714
// Cuda compilation tools, release 13.0, V13.0.88
// Based on NVVM 20.0.0
//

.version 9.0
.target sm_100
.address_size 64

	// .globl	_Z10max_reducePiii

.visible .entry _Z10max_reducePiii(
	.param .u64 .ptr .align 1 _Z10max_reducePiii_param_0,
	.param .u32 _Z10max_reducePiii_param_1,
	.param .u32 _Z10max_reducePiii_param_2
)
{
	.reg .pred 	%p<6>;
	.reg .b32 	%r<19>;
	.reg .b64 	%rd<12>;

	ld.param.u64 	%rd4, [_Z10max_reducePiii_param_0];
	ld.param.u32 	%r4, [_Z10max_reducePiii_param_1];
	ld.param.u32 	%r5, [_Z10max_reducePiii_param_2];
	mov.u32 	%r1, %tid.x;
	setp.ge.s32 	%p1, %r1, %r4;
	setp.lt.s32 	%p2, %r4, 2;
	or.pred  	%p3, %p1, %p2;
	@%p3 bra 	$L__BB0_5;
	cvta.to.global.u64 	%rd5, %rd4;
	shl.b32 	%r7, %r1, 1;
	add.s32 	%r8, %r7, %r5;
	mul.wide.s32 	%rd6, %r8, 4;
	add.s64 	%rd1, %rd5, %rd6;
	cvt.s64.s32 	%rd7, %r5;
	cvt.u64.u32 	%rd8, %r7;
	add.s64 	%rd9, %rd8, %rd7;
	shl.b64 	%rd10, %rd9, 2;
	add.s64 	%rd2, %rd5, %rd10;
	sub.s32 	%r9, %r8, %r1;
	mul.wide.s32 	%rd11, %r9, 4;
	add.s64 	%rd3, %rd5, %rd11;
	mov.b32 	%r18, 1;
$L__BB0_2:
	shl.b32 	%r18, %r18, 1;
	add.s32 	%r10, %r18, -1;
	not.b32 	%r11, %r18;
	and.b32  	%r12, %r11, %r10;
	popc.b32 	%r13, %r12;
	shr.u32 	%r14, %r4, %r13;
	setp.ge.u32 	%p4, %r1, %r14;
	@%p4 bra 	$L__BB0_4;
	ld.global.u32 	%r15, [%rd1];
	ld.global.u32 	%r16, [%rd2+4];
	max.s32 	%r17, %r15, %r16;
	st.global.u32 	[%rd3], %r17;
$L__BB0_4:
	bar.sync 	0;
	setp.lt.s32 	%p5, %r18, %r4;
	@%p5 bra 	$L__BB0_2;
$L__BB0_5:
	bar.sync 	0;
	ret;

}
	// .globl	_Z10min_reducePiii
.visible .entry _Z10min_reducePiii(
	.param .u64 .ptr .align 1 _Z10min_reducePiii_param_0,
	.param .u32 _Z10min_reducePiii_param_1,
	.param .u32 _Z10min_reducePiii_param_2
)
{
	.reg .pred 	%p<6>;
	.reg .b32 	%r<19>;
	.reg .b64 	%rd<12>;

	ld.param.u64 	%rd4, [_Z10min_reducePiii_param_0];
	ld.param.u32 	%r4, [_Z10min_reducePiii_param_1];
	ld.param.u32 	%r5, [_Z10min_reducePiii_param_2];
	mov.u32 	%r1, %tid.x;
	setp.ge.s32 	%p1, %r1, %r4;
	setp.lt.s32 	%p2, %r4, 2;
	or.pred  	%p3, %p1, %p2;
	@%p3 bra 	$L__BB1_5;
	cvta.to.global.u64 	%rd5, %rd4;
	shl.b32 	%r7, %r1, 1;
	add.s32 	%r8, %r7, %r5;
	mul.wide.s32 	%rd6, %r8, 4;
	add.s64 	%rd1, %rd5, %rd6;
	cvt.s64.s32 	%rd7, %r5;
	cvt.u64.u32 	%rd8, %r7;
	add.s64 	%rd9, %rd8, %rd7;
	shl.b64 	%rd10, %rd9, 2;
	add.s64 	%rd2, %rd5, %rd10;
	sub.s32 	%r9, %r8, %r1;
	mul.wide.s32 	%rd11, %r9, 4;
	add.s64 	%rd3, %rd5, %rd11;
	mov.b32 	%r18, 1;
$L__BB1_2:
	shl.b32 	%r18, %r18, 1;
	add.s32 	%r10, %r18, -1;
	not.b32 	%r11, %r18;
	and.b32  	%r12, %r11, %r10;
	popc.b32 	%r13, %r12;
	shr.u32 	%r14, %r4, %r13;
	setp.ge.u32 	%p4, %r1, %r14;
	@%p4 bra 	$L__BB1_4;
	ld.global.u32 	%r15, [%rd1];
	ld.global.u32 	%r16, [%rd2+4];
	min.s32 	%r17, %r15, %r16;
	st.global.u32 	[%rd3], %r17;
$L__BB1_4:
	bar.sync 	0;
	setp.lt.s32 	%p5, %r18, %r4;
	@%p5 bra 	$L__BB1_2;
$L__BB1_5:
	bar.sync 	0;
	ret;

}
	// .globl	_Z10sum_reducePiii
.visible .entry _Z10sum_reducePiii(
	.param .u64 .ptr .align 1 _Z10sum_reducePiii_param_0,
	.param .u32 _Z10sum_reducePiii_param_1,
	.param .u32 _Z10sum_reducePiii_param_2
)
{
	.reg .pred 	%p<6>;
	.reg .b32 	%r<19>;
	.reg .b64 	%rd<12>;

	ld.param.u64 	%rd4, [_Z10sum_reducePiii_param_0];
	ld.param.u32 	%r4, [_Z10sum_reducePiii_param_1];
	ld.param.u32 	%r5, [_Z10sum_reducePiii_param_2];
	mov.u32 	%r1, %tid.x;
	setp.ge.s32 	%p1, %r1, %r4;
	setp.lt.s32 	%p2, %r4, 2;
	or.pred  	%p3, %p1, %p2;
	@%p3 bra 	$L__BB2_5;
	cvta.to.global.u64 	%rd5, %rd4;
	shl.b32 	%r7, %r1, 1;
	add.s32 	%r8, %r7, %r5;
	mul.wide.s32 	%rd6, %r8, 4;
	add.s64 	%rd1, %rd5, %rd6;
	cvt.s64.s32 	%rd7, %r5;
	cvt.u64.u32 	%rd8, %r7;
	add.s64 	%rd9, %rd8, %rd7;
	shl.b64 	%rd10, %rd9, 2;
	add.s64 	%rd2, %rd5, %rd10;
	sub.s32 	%r9, %r8, %r1;
	mul.wide.s32 	%rd11, %r9, 4;
	add.s64 	%rd3, %rd5, %rd11;
	mov.b32 	%r18, 1;
$L__BB2_2:
	shl.b32 	%r18, %r18, 1;
	add.s32 	%r10, %r18, -1;
	not.b32 	%r11, %r18;
	and.b32  	%r12, %r11, %r10;
	popc.b32 	%r13, %r12;
	shr.u32 	%r14, %r4, %r13;
	setp.ge.u32 	%p4, %r1, %r14;
	@%p4 bra 	$L__BB2_4;
	ld.global.u32 	%r15, [%rd1];
	ld.global.u32 	%r16, [%rd2+4];
	add.s32 	%r17, %r16, %r15;
	st.global.u32 	[%rd3], %r17;
$L__BB2_4:
	bar.sync 	0;
	setp.lt.s32 	%p5, %r18, %r4;
	@%p5 bra 	$L__BB2_2;
$L__BB2_5:
	bar.sync 	0;
	ret;

}
	// .globl	_Z14product_reducePiii
.visible .entry _Z14product_reducePiii(
	.param .u64 .ptr .align 1 _Z14product_reducePiii_param_0,
	.param .u32 _Z14product_reducePiii_param_1,
	.param .u32 _Z14product_reducePiii_param_2
)
{
	.reg .pred 	%p<6>;
	.reg .b32 	%r<19>;
	.reg .b64 	%rd<12>;

	ld.param.u64 	%rd4, [_Z14product_reducePiii_param_0];
	ld.param.u32 	%r4, [_Z14product_reducePiii_param_1];
	ld.param.u32 	%r5, [_Z14product_reducePiii_param_2];
	mov.u32 	%r1, %tid.x;
	setp.ge.s32 	%p1, %r1, %r4;
	setp.lt.s32 	%p2, %r4, 2;
	or.pred  	%p3, %p1, %p2;
	@%p3 bra 	$L__BB3_5;
	cvta.to.global.u64 	%rd5, %rd4;
	shl.b32 	%r7, %r1, 1;
	add.s32 	%r8, %r7, %r5;
	mul.wide.s32 	%rd6, %r8, 4;
	add.s64 	%rd1, %rd5, %rd6;
	cvt.s64.s32 	%rd7, %r5;
	cvt.u64.u32 	%rd8, %r7;
	add.s64 	%rd9, %rd8, %rd7;
	shl.b64 	%rd10, %rd9, 2;
	add.s64 	%rd2, %rd5, %rd10;
	sub.s32 	%r9, %r8, %r1;
	mul.wide.s32 	%rd11, %r9, 4;
	add.s64 	%rd3, %rd5, %rd11;
	mov.b32 	%r18, 1;
$L__BB3_2:
	shl.b32 	%r18, %r18, 1;
	add.s32 	%r10, %r18, -1;
	not.b32 	%r11, %r18;
	and.b32  	%r12, %r11, %r10;
	popc.b32 	%r13, %r12;
	shr.u32 	%r14, %r4, %r13;
	setp.ge.u32 	%p4, %r1, %r14;
	@%p4 bra 	$L__BB3_4;
	ld.global.u32 	%r15, [%rd1];
	ld.global.u32 	%r16, [%rd2+4];
	mul.lo.s32 	%r17, %r16, %r15;
	st.global.u32 	[%rd3], %r17;
$L__BB3_4:
	bar.sync 	0;
	setp.lt.s32 	%p5, %r18, %r4;
	@%p5 bra 	$L__BB3_2;
$L__BB3_5:
	bar.sync 	0;
	ret;

}
	// .globl	_Z10sum_kernelPiS_
.visible .entry _Z10sum_kernelPiS_(
	.param .u64 .ptr .align 1 _Z10sum_kernelPiS__param_0,
	.param .u64 .ptr .align 1 _Z10sum_kernelPiS__param_1
)
{
	.reg .pred 	%p<2>;
	.reg .b32 	%r<7>;
	.reg .b64 	%rd<7>;

	ld.param.u64 	%rd1, [_Z10sum_kernelPiS__param_0];
	ld.param.u64 	%rd2, [_Z10sum_kernelPiS__param_1];
	mov.u32 	%r2, %ctaid.x;
	mov.u32 	%r3, %ntid.x;
	mov.u32 	%r4, %tid.x;
	mad.lo.s32 	%r1, %r2, %r3, %r4;
	setp.gt.s32 	%p1, %r1, 2047;
	@%p1 bra 	$L__BB4_2;
	cvta.to.global.u64 	%rd3, %rd1;
	cvta.to.global.u64 	%rd4, %rd2;
	mul.wide.s32 	%rd5, %r1, 4;
	add.s64 	%rd6, %rd3, %rd5;
	ld.global.u32 	%r5, [%rd6];
	atom.global.add.u32 	%r6, [%rd4], %r5;
$L__BB4_2:
	ret;

}
	// .globl	_Z14product_kernelPiS_
.visible .entry _Z14product_kernelPiS_(
	.param .u64 .ptr .align 1 _Z14product_kernelPiS__param_0,
	.param .u64 .ptr .align 1 _Z14product_kernelPiS__param_1
)
{
	.reg .pred 	%p<2>;
	.reg .b32 	%r<8>;
	.reg .b64 	%rd<7>;

	ld.param.u64 	%rd1, [_Z14product_kernelPiS__param_0];
	ld.param.u64 	%rd2, [_Z14product_kernelPiS__param_1];
	mov.u32 	%r2, %ctaid.x;
	mov.u32 	%r3, %ntid.x;
	mov.u32 	%r4, %tid.x;
	mad.lo.s32 	%r1, %r2, %r3, %r4;
	setp.gt.s32 	%p1, %r1, 2047;
	@%p1 bra 	$L__BB5_2;
	cvta.to.global.u64 	%rd3, %rd1;
	cvta.to.global.u64 	%rd4, %rd2;
	mul.wide.s32 	%rd5, %r1, 4;
	add.s64 	%rd6, %rd3, %rd5;
	ld.global.u32 	%r5, [%rd6];
	ld.global.u32 	%r6, [%rd4];
	mul.lo.s32 	%r7, %r6, %r5;
	st.global.u32 	[%rd4], %r7;
$L__BB5_2:
	ret;

}


// ===== COMPILED SASS (sm_100) =====

	.target	sm_100

	.elftype	@"ET_EXEC"


//--------------------- .note.nv.tkinfo           --------------------------
	.section	.note.nv.tkinfo,"",@"SHT_NOTE"
	.sectionflags	@"SHF_NOTE_NV_TKINFO"
	.tkinfo
        /*0018*/ 	.word	0x00000002
        /*0030*/ 	.string	""
        /*0030*/ 	.string	"ptxas"
        /*0030*/ 	.string	"Cuda compilation tools, release 13.0, V13.0.88"
        /*0030*/ 	.string	"Build cuda_13.0.r13.0/compiler.36424714_0"
        /*0030*/ 	.string	"-arch sm_100 -m 64 "



//--------------------- .note.nv.cuinfo           --------------------------
	.section	.note.nv.cuinfo,"",@"SHT_NOTE"
	.sectionflags	@"SHF_NOTE_NV_CUINFO"
        /*0018*/ 	.short	0x0002
        /*001a*/ 	.short	0x0064
        /*001c*/ 	.short	0x0082
	.zero		2


//--------------------- .nv.info                  --------------------------
	.section	.nv.info,"",@"SHT_CUDA_INFO"
	.align	4


	//----- nvinfo : EIATTR_REGCOUNT
	.align		4
        /*0000*/ 	.byte	0x04, 0x2f
        /*0002*/ 	.short	(.L_1 - .L_0)
	.align		4
.L_0:
        /*0004*/ 	.word	index@(_Z10max_reducePiii)
        /*0008*/ 	.word	0x00000010


	//----- nvinfo : EIATTR_FRAME_SIZE
	.align		4
.L_1:
        /*000c*/ 	.byte	0x04, 0x11
        /*000e*/ 	.short	(.L_3 - .L_2)
	.align		4
.L_2:
        /*0010*/ 	.word	index@(_Z10max_reducePiii)
        /*0014*/ 	.word	0x00000000


	//----- nvinfo : EIATTR_REGCOUNT
	.align		4
.L_3:
        /*0018*/ 	.byte	0x04, 0x2f
        /*001a*/ 	.short	(.L_5 - .L_4)
	.align		4
.L_4:
        /*001c*/ 	.word	index@(_Z10min_reducePiii)
        /*0020*/ 	.word	0x00000010


	//----- nvinfo : EIATTR_FRAME_SIZE
	.align		4
.L_5:
        /*0024*/ 	.byte	0x04, 0x11
        /*0026*/ 	.short	(.L_7 - .L_6)
	.align		4
.L_6:
        /*0028*/ 	.word	index@(_Z10min_reducePiii)
        /*002c*/ 	.word	0x00000000


	//----- nvinfo : EIATTR_REGCOUNT
	.align		4
.L_7:
        /*0030*/ 	.byte	0x04, 0x2f
        /*0032*/ 	.short	(.L_9 - .L_8)
	.align		4
.L_8:
        /*0034*/ 	.word	index@(_Z10sum_reducePiii)
        /*0038*/ 	.word	0x00000010


	//----- nvinfo : EIATTR_FRAME_SIZE
	.align		4
.L_9:
        /*003c*/ 	.byte	0x04, 0x11
        /*003e*/ 	.short	(.L_11 - .L_10)
	.align		4
.L_10:
        /*0040*/ 	.word	index@(_Z10sum_reducePiii)
        /*0044*/ 	.word	0x00000000


	//----- nvinfo : EIATTR_REGCOUNT
	.align		4
.L_11:
        /*0048*/ 	.byte	0x04, 0x2f
        /*004a*/ 	.short	(.L_13 - .L_12)
	.align		4
.L_12:
        /*004c*/ 	.word	index@(_Z14product_reducePiii)
        /*0050*/ 	.word	0x00000010


	//----- nvinfo : EIATTR_FRAME_SIZE
	.align		4
.L_13:
        /*0054*/ 	.byte	0x04, 0x11
        /*0056*/ 	.short	(.L_15 - .L_14)
	.align		4
.L_14:
        /*0058*/ 	.word	index@(_Z14product_reducePiii)
        /*005c*/ 	.word	0x00000000


	//----- nvinfo : EIATTR_REGCOUNT
	.align		4
.L_15:
        /*0060*/ 	.byte	0x04, 0x2f
        /*0062*/ 	.short	(.L_17 - .L_16)
	.align		4
.L_16:
        /*0064*/ 	.word	index@(_Z10sum_kernelPiS_)
        /*0068*/ 	.word	0x0000000a


	//----- nvinfo : EIATTR_FRAME_SIZE
	.align		4
.L_17:
        /*006c*/ 	.byte	0x04, 0x11
        /*006e*/ 	.short	(.L_19 - .L_18)
	.align		4
.L_18:
        /*0070*/ 	.word	index@(_Z10sum_kernelPiS_)
        /*0074*/ 	.word	0x00000000


	//----- nvinfo : EIATTR_REGCOUNT
	.align		4
.L_19:
        /*0078*/ 	.byte	0x04, 0x2f
        /*007a*/ 	.short	(.L_21 - .L_20)
	.align		4
.L_20:
        /*007c*/ 	.word	index@(_Z14product_kernelPiS_)
        /*0080*/ 	.word	0x0000000a


	//----- nvinfo : EIATTR_FRAME_SIZE
	.align		4
.L_21:
        /*0084*/ 	.byte	0x04, 0x11
        /*0086*/ 	.short	(.L_23 - .L_22)
	.align		4
.L_22:
        /*0088*/ 	.word	index@(_Z14product_kernelPiS_)
        /*008c*/ 	.word	0x00000000


	//----- nvinfo : EIATTR_MIN_STACK_SIZE
	.align		4
.L_23:
        /*0090*/ 	.byte	0x04, 0x12
        /*0092*/ 	.short	(.L_25 - .L_24)
	.align		4
.L_24:
        /*0094*/ 	.word	index@(_Z14product_kernelPiS_)
        /*0098*/ 	.word	0x00000000


	//----- nvinfo : EIATTR_MIN_STACK_SIZE
	.align		4
.L_25:
        /*009c*/ 	.byte	0x04, 0x12
        /*009e*/ 	.short	(.L_27 - .L_26)
	.align		4
.L_26:
        /*00a0*/ 	.word	index@(_Z10sum_kernelPiS_)
        /*00a4*/ 	.word	0x00000000


	//----- nvinfo : EIATTR_MIN_STACK_SIZE
	.align		4
.L_27:
        /*00a8*/ 	.byte	0x04, 0x12
        /*00aa*/ 	.short	(.L_29 - .L_28)
	.align		4
.L_28:
        /*00ac*/ 	.word	index@(_Z14product_reducePiii)
        /*00b0*/ 	.word	0x00000000


	//----- nvinfo : EIATTR_MIN_STACK_SIZE
	.align		4
.L_29:
        /*00b4*/ 	.byte	0x04, 0x12
        /*00b6*/ 	.short	(.L_31 - .L_30)
	.align		4
.L_30:
        /*00b8*/ 	.word	index@(_Z10sum_reducePiii)
        /*00bc*/ 	.word	0x00000000


	//----- nvinfo : EIATTR_MIN_STACK_SIZE
	.align		4
.L_31:
        /*00c0*/ 	.byte	0x04, 0x12
        /*00c2*/ 	.short	(.L_33 - .L_32)
	.align		4
.L_32:
        /*00c4*/ 	.word	index@(_Z10min_reducePiii)
        /*00c8*/ 	.word	0x00000000


	//----- nvinfo : EIATTR_MIN_STACK_SIZE
	.align		4
.L_33:
        /*00cc*/ 	.byte	0x04, 0x12
        /*00ce*/ 	.short	(.L_35 - .L_34)
	.align		4
.L_34:
        /*00d0*/ 	.word	index@(_Z10max_reducePiii)
        /*00d4*/ 	.word	0x00000000
.L_35:


//--------------------- .nv.compat                --------------------------
	.section	.nv.compat,"",@"SHT_CUDA_COMPAT_INFO"
	.align	4
        /*0000*/ 	.byte	0x02, 0x09, 0x00, 0x00, 0x02, 0x02, 0x01, 0x00, 0x02, 0x05, 0x05, 0x00, 0x03, 0x07, 0x01, 0x01
        /*0010*/ 	.byte	0x02, 0x03, 0x00, 0x00, 0x02, 0x06, 0x01, 0x00, 0x04, 0x0b, 0x08, 0x00, 0x09, 0x00, 0x00, 0x00
        /*0020*/ 	.byte	0x00, 0x00, 0x00, 0x00


//--------------------- .nv.info._Z14product_kernelPiS_ --------------------------
	.section	.nv.info._Z14product_kernelPiS_,"",@"SHT_CUDA_INFO"
	.sectionflags	@""
	.align	4


	//----- nvinfo : EIATTR_CUDA_API_VERSION
	.align		4
        /*0000*/ 	.byte	0x04, 0x37
        /*0002*/ 	.short	(.L_37 - .L_36)
.L_36:
        /*0004*/ 	.word	0x00000082


	//----- nvinfo : EIATTR_KPARAM_INFO
	.align		4
.L_37:
        /*0008*/ 	.byte	0x04, 0x17
        /*000a*/ 	.short	(.L_39 - .L_38)
.L_38:
        /*000c*/ 	.word	0x00000000
        /*0010*/ 	.short	0x0001
        /*0012*/ 	.short	0x0008
        /*0014*/ 	.byte	0x00, 0xf5, 0x21, 0x00


	//----- nvinfo : EIATTR_KPARAM_INFO
	.align		4
.L_39:
        /*0018*/ 	.byte	0x04, 0x17
        /*001a*/ 	.short	(.L_41 - .L_40)
.L_40:
        /*001c*/ 	.word	0x00000000
        /*0020*/ 	.short	0x0000
        /*0022*/ 	.short	0x0000
        /*0024*/ 	.byte	0x00, 0xf5, 0x21, 0x00


	//----- nvinfo : EIATTR_SPARSE_MMA_MASK
	.align		4
.L_41:
        /*0028*/ 	.byte	0x03, 0x50
        /*002a*/ 	.short	0x0000


	//----- nvinfo : EIATTR_MAXREG_COUNT
	.align		4
        /*002c*/ 	.byte	0x03, 0x1b
        /*002e*/ 	.short	0x00ff


	//----- nvinfo : EIATTR_MERCURY_ISA_VERSION
	.align		4
        /*0030*/ 	.byte	0x03, 0x5f
        /*0032*/ 	.short	0x0101


	//----- nvinfo : EIATTR_VRC_CTA_INIT_COUNT
	.align		4
        /*0034*/ 	.byte	0x02, 0x4a
	.zero		1
	.zero		1


	//----- nvinfo : EIATTR_EXIT_INSTR_OFFSETS
	.align		4
        /*0038*/ 	.byte	0x04, 0x1c
        /*003a*/ 	.short	(.L_43 - .L_42)


	//   ....[0]....
.L_42:
        /*003c*/ 	.word	0x00000060


	//   ....[1]....
        /*0040*/ 	.word	0x000000f0


	//----- nvinfo : EIATTR_CBANK_PARAM_SIZE
	.align		4
.L_43:
        /*0044*/ 	.byte	0x03, 0x19
        /*0046*/ 	.short	0x0010


	//----- nvinfo : EIATTR_PARAM_CBANK
	.align		4
        /*0048*/ 	.byte	0x04, 0x0a
        /*004a*/ 	.short	(.L_45 - .L_44)
	.align		4
.L_44:
        /*004c*/ 	.word	index@(.nv.constant0._Z14product_kernelPiS_)
        /*0050*/ 	.short	0x0380
        /*0052*/ 	.short	0x0010


	//----- nvinfo : EIATTR_SW_WAR
	.align		4
.L_45:
        /*0054*/ 	.byte	0x04, 0x36
        /*0056*/ 	.short	(.L_47 - .L_46)
.L_46:
        /*0058*/ 	.word	0x00000008
.L_47:


//--------------------- .nv.info._Z10sum_kernelPiS_ --------------------------
	.section	.nv.info._Z10sum_kernelPiS_,"",@"SHT_CUDA_INFO"
	.sectionflags	@""
	.align	4


	//----- nvinfo : EIATTR_CUDA_API_VERSION
	.align		4
        /*0000*/ 	.byte	0x04, 0x37
        /*0002*/ 	.short	(.L_49 - .L_48)
.L_48:
        /*0004*/ 	.word	0x00000082


	//----- nvinfo : EIATTR_KPARAM_INFO
	.align		4
.L_49:
        /*0008*/ 	.byte	0x04, 0x17
        /*000a*/ 	.short	(.L_51 - .L_50)
.L_50:
        /*000c*/ 	.word	0x00000000
        /*0010*/ 	.short	0x0001
        /*0012*/ 	.short	0x0008
        /*0014*/ 	.byte	0x00, 0xf5, 0x21, 0x00


	//----- nvinfo : EIATTR_KPARAM_INFO
	.align		4
.L_51:
        /*0018*/ 	.byte	0x04, 0x17
        /*001a*/ 	.short	(.L_53 - .L_52)
.L_52:
        /*001c*/ 	.word	0x00000000
        /*0020*/ 	.short	0x0000
        /*0022*/ 	.short	0x0000
        /*0024*/ 	.byte	0x00, 0xf5, 0x21, 0x00


	//----- nvinfo : EIATTR_SPARSE_MMA_MASK
	.align		4
.L_53:
        /*0028*/ 	.byte	0x03, 0x50
        /*002a*/ 	.short	0x0000


	//----- nvinfo : EIATTR_MAXREG_COUNT
	.align		4
        /*002c*/ 	.byte	0x03, 0x1b
        /*002e*/ 	.short	0x00ff


	//----- nvinfo : EIATTR_MERCURY_ISA_VERSION
	.align		4
        /*0030*/ 	.byte	0x03, 0x5f
        /*0032*/ 	.short	0x0101


	//----- nvinfo : EIATTR_INT_WARP_WIDE_INSTR_OFFSETS
	.align		4
        /*0034*/ 	.byte	0x04, 0x31
        /*0036*/ 	.short	(.L_55 - .L_54)


	//   ....[0]....
.L_54:
        /*0038*/ 	.word	0x000000c0


	//   ....[1]....
        /*003c*/ 	.word	0x00000100


	//----- nvinfo : EIATTR_VRC_CTA_INIT_COUNT
	.align		4
.L_55:
        /*0040*/ 	.byte	0x02, 0x4a
	.zero		1
	.zero		1


	//----- nvinfo : EIATTR_EXIT_INSTR_OFFSETS
	.align		4
        /*0044*/ 	.byte	0x04, 0x1c
        /*0046*/ 	.short	(.L_57 - .L_56)


	//   ....[0]....
.L_56:
        /*0048*/ 	.word	0x00000060


	//   ....[1]....
        /*004c*/ 	.word	0x00000130


	//----- nvinfo : EIATTR_CBANK_PARAM_SIZE
	.align		4
.L_57:
        /*0050*/ 	.byte	0x03, 0x19
        /*0052*/ 	.short	0x0010


	//----- nvinfo : EIATTR_PARAM_CBANK
	.align		4
        /*0054*/ 	.byte	0x04, 0x0a
        /*0056*/ 	.short	(.L_59 - .L_58)
	.align		4
.L_58:
        /*0058*/ 	.word	index@(.nv.constant0._Z10sum_kernelPiS_)
        /*005c*/ 	.short	0x0380
        /*005e*/ 	.short	0x0010


	//----- nvinfo : EIATTR_SW_WAR
	.align		4
.L_59:
        /*0060*/ 	.byte	0x04, 0x36
        /*0062*/ 	.short	(.L_61 - .L_60)
.L_60:
        /*0064*/ 	.word	0x00000008
.L_61:


//--------------------- .nv.info._Z14product_reducePiii --------------------------
	.section	.nv.info._Z14product_reducePiii,"",@"SHT_CUDA_INFO"
	.sectionflags	@""
	.align	4


	//----- nvinfo : EIATTR_CUDA_API_VERSION
	.align		4
        /*0000*/ 	.byte	0x04, 0x37
        /*0002*/ 	.short	(.L_63 - .L_62)
.L_62:
        /*0004*/ 	.word	0x00000082


	//----- nvinfo : EIATTR_KPARAM_INFO
	.align		4
.L_63:
        /*0008*/ 	.byte	0x04, 0x17
        /*000a*/ 	.short	(.L_65 - .L_64)
.L_64:
        /*000c*/ 	.word	0x00000000
        /*0010*/ 	.short	0x0002
        /*0012*/ 	.short	0x000c
        /*0014*/ 	.byte	0x00, 0xf0, 0x11, 0x00


	//----- nvinfo : EIATTR_KPARAM_INFO
	.align		4
.L_65:
        /*0018*/ 	.byte	0x04, 0x17
        /*001a*/ 	.short	(.L_67 - .L_66)
.L_66:
        /*001c*/ 	.word	0x00000000
        /*0020*/ 	.short	0x0001
        /*0022*/ 	.short	0x0008
        /*0024*/ 	.byte	0x00, 0xf0, 0x11, 0x00


	//----- nvinfo : EIATTR_KPARAM_INFO
	.align		4
.L_67:
        /*0028*/ 	.byte	0x04, 0x17
        /*002a*/ 	.short	(.L_69 - .L_68)
.L_68:
        /*002c*/ 	.word	0x00000000
        /*0030*/ 	.short	0x0000
        /*0032*/ 	.short	0x0000
        /*0034*/ 	.byte	0x00, 0xf5, 0x21, 0x00


	//----- nvinfo : EIATTR_SPARSE_MMA_MASK
	.align		4
.L_69:
        /*0038*/ 	.byte	0x03, 0x50
        /*003a*/ 	.short	0x0000


	//----- nvinfo : EIATTR_MAXREG_COUNT
	.align		4
        /*003c*/ 	.byte	0x03, 0x1b
        /*003e*/ 	.short	0x00ff


	//----- nvinfo : EIATTR_NUM_BARRIERS
	.align		4
        /*0040*/ 	.byte	0x02, 0x4c
        /*0042*/ 	.byte	0x01
	.zero		1


	//----- nvinfo : EIATTR_MERCURY_ISA_VERSION
	.align		4
        /*0044*/ 	.byte	0x03, 0x5f
        /*0046*/ 	.short	0x0101


	//----- nvinfo : EIATTR_VRC_CTA_INIT_COUNT
	.align		4
        /*0048*/ 	.byte	0x02, 0x4a
	.zero		1
	.zero		1


	//----- nvinfo : EIATTR_EXIT_INSTR_OFFSETS
	.align		4
        /*004c*/ 	.byte	0x04, 0x1c
        /*004e*/ 	.short	(.L_71 - .L_70)


	//   ....[0]....
.L_70:
        /*0050*/ 	.word	0x000002a0


	//----- nvinfo : EIATTR_CRS_STACK_SIZE
	.align		4
.L_71:
        /*0054*/ 	.byte	0x04, 0x1e
        /*0056*/ 	.short	(.L_73 - .L_72)
.L_72:
        /*0058*/ 	.word	0x00000000


	//----- nvinfo : EIATTR_CBANK_PARAM_SIZE
	.align		4
.L_73:
        /*005c*/ 	.byte	0x03, 0x19
        /*005e*/ 	.short	0x0010


	//----- nvinfo : EIATTR_PARAM_CBANK
	.align		4
        /*0060*/ 	.byte	0x04, 0x0a
        /*0062*/ 	.short	(.L_75 - .L_74)
	.align		4
.L_74:
        /*0064*/ 	.word	index@(.nv.constant0._Z14product_reducePiii)
        /*0068*/ 	.short	0x0380
        /*006a*/ 	.short	0x0010


	//----- nvinfo : EIATTR_SW_WAR
	.align		4
.L_75:
        /*006c*/ 	.byte	0x04, 0x36
        /*006e*/ 	.short	(.L_77 - .L_76)
.L_76:
        /*0070*/ 	.word	0x00000008
.L_77:


//--------------------- .nv.info._Z10sum_reducePiii --------------------------
	.section	.nv.info._Z10sum_reducePiii,"",@"SHT_CUDA_INFO"
	.sectionflags	@""
	.align	4


	//----- nvinfo : EIATTR_CUDA_API_VERSION
	.align		4
        /*0000*/ 	.byte	0x04, 0x37
        /*0002*/ 	.short	(.L_79 - .L_78)
.L_78:
        /*0004*/ 	.word	0x00000082


	//----- nvinfo : EIATTR_KPARAM_INFO
	.align		4
.L_79:
        /*0008*/ 	.byte	0x04, 0x17
        /*000a*/ 	.short	(.L_81 - .L_80)
.L_80:
        /*000c*/ 	.word	0x00000000
        /*0010*/ 	.short	0x0002
        /*0012*/ 	.short	0x000c
        /*0014*/ 	.byte	0x00, 0xf0, 0x11, 0x00


	//----- nvinfo : EIATTR_KPARAM_INFO
	.align		4
.L_81:
        /*0018*/ 	.byte	0x04, 0x17
        /*001a*/ 	.short	(.L_83 - .L_82)
.L_82:
        /*001c*/ 	.word	0x00000000
        /*0020*/ 	.short	0x0001
        /*0022*/ 	.short	0x0008
        /*0024*/ 	.byte	0x00, 0xf0, 0x11, 0x00


	//----- nvinfo : EIATTR_KPARAM_INFO
	.align		4
.L_83:
        /*0028*/ 	.byte	0x04, 0x17
        /*002a*/ 	.short	(.L_85 - .L_84)
.L_84:
        /*002c*/ 	.word	0x00000000
        /*0030*/ 	.short	0x0000
        /*0032*/ 	.short	0x0000
        /*0034*/ 	.byte	0x00, 0xf5, 0x21, 0x00


	//----- nvinfo : EIATTR_SPARSE_MMA_MASK
	.align		4
.L_85:
        /*0038*/ 	.byte	0x03, 0x50
        /*003a*/ 	.short	0x0000


	//----- nvinfo : EIATTR_MAXREG_COUNT
	.align		4
        /*003c*/ 	.byte	0x03, 0x1b
        /*003e*/ 	.short	0x00ff


	//----- nvinfo : EIATTR_NUM_BARRIERS
	.align		4
        /*0040*/ 	.byte	0x02, 0x4c
        /*0042*/ 	.byte	0x01
	.zero		1


	//----- nvinfo : EIATTR_MERCURY_ISA_VERSION
	.align		4
        /*0044*/ 	.byte	0x03, 0x5f
        /*0046*/ 	.short	0x0101


	//----- nvinfo : EIATTR_VRC_CTA_INIT_COUNT
	.align		4
        /*0048*/ 	.byte	0x02, 0x4a
	.zero		1
	.zero		1


	//----- nvinfo : EIATTR_EXIT_INSTR_OFFSETS
	.align		4
        /*004c*/ 	.byte	0x04, 0x1c
        /*004e*/ 	.short	(.L_87 - .L_86)


	//   ....[0]....
.L_86:
        /*0050*/ 	.word	0x000002a0


	//----- nvinfo : EIATTR_CRS_STACK_SIZE
	.align		4
.L_87:
        /*0054*/ 	.byte	0x04, 0x1e
        /*0056*/ 	.short	(.L_89 - .L_88)
.L_88:
        /*0058*/ 	.word	0x00000000


	//----- nvinfo : EIATTR_CBANK_PARAM_SIZE
	.align		4
.L_89:
        /*005c*/ 	.byte	0x03, 0x19
        /*005e*/ 	.short	0x0010


	//----- nvinfo : EIATTR_PARAM_CBANK
	.align		4
        /*0060*/ 	.byte	0x04, 0x0a
        /*0062*/ 	.short	(.L_91 - .L_90)
	.align		4
.L_90:
        /*0064*/ 	.word	index@(.nv.constant0._Z10sum_reducePiii)
        /*0068*/ 	.short	0x0380
        /*006a*/ 	.short	0x0010


	//----- nvinfo : EIATTR_SW_WAR
	.align		4
.L_91:
        /*006c*/ 	.byte	0x04, 0x36
        /*006e*/ 	.short	(.L_93 - .L_92)
.L_92:
        /*0070*/ 	.word	0x00000008
.L_93:


//--------------------- .nv.info._Z10min_reducePiii --------------------------
	.section	.nv.info._Z10min_reducePiii,"",@"SHT_CUDA_INFO"
	.sectionflags	@""
	.align	4


	//----- nvinfo : EIATTR_CUDA_API_VERSION
	.align		4
        /*0000*/ 	.byte	0x04, 0x37
        /*0002*/ 	.short	(.L_95 - .L_94)
.L_94:
        /*0004*/ 	.word	0x00000082


	//----- nvinfo : EIATTR_KPARAM_INFO
	.align		4
.L_95:
        /*0008*/ 	.byte	0x04, 0x17
        /*000a*/ 	.short	(.L_97 - .L_96)
.L_96:
        /*000c*/ 	.word	0x00000000
        /*0010*/ 	.short	0x0002
        /*0012*/ 	.short	0x000c
        /*0014*/ 	.byte	0x00, 0xf0, 0x11, 0x00


	//----- nvinfo : EIATTR_KPARAM_INFO
	.align		4
.L_97:
        /*0018*/ 	.byte	0x04, 0x17
        /*001a*/ 	.short	(.L_99 - .L_98)
.L_98:
        /*001c*/ 	.word	0x00000000
        /*0020*/ 	.short	0x0001
        /*0022*/ 	.short	0x0008
        /*0024*/ 	.byte	0x00, 0xf0, 0x11, 0x00


	//----- nvinfo : EIATTR_KPARAM_INFO
	.align		4
.L_99:
        /*0028*/ 	.byte	0x04, 0x17
        /*002a*/ 	.short	(.L_101 - .L_100)
.L_100:
        /*002c*/ 	.word	0x00000000
        /*0030*/ 	.short	0x0000
        /*0032*/ 	.short	0x0000
        /*0034*/ 	.byte	0x00, 0xf5, 0x21, 0x00


	//----- nvinfo : EIATTR_SPARSE_MMA_MASK
	.align		4
.L_101:
        /*0038*/ 	.byte	0x03, 0x50
        /*003a*/ 	.short	0x0000


	//----- nvinfo : EIATTR_MAXREG_COUNT
	.align		4
        /*003c*/ 	.byte	0x03, 0x1b
        /*003e*/ 	.short	0x00ff


	//----- nvinfo : EIATTR_NUM_BARRIERS
	.align		4
        /*0040*/ 	.byte	0x02, 0x4c
        /*0042*/ 	.byte	0x01
	.zero		1


	//----- nvinfo : EIATTR_MERCURY_ISA_VERSION
	.align		4
        /*0044*/ 	.byte	0x03, 0x5f
        /*0046*/ 	.short	0x0101


	//----- nvinfo : EIATTR_VRC_CTA_INIT_COUNT
	.align		4
        /*0048*/ 	.byte	0x02, 0x4a
	.zero		1
	.zero		1


	//----- nvinfo : EIATTR_EXIT_INSTR_OFFSETS
	.align		4
        /*004c*/ 	.byte	0x04, 0x1c
        /*004e*/ 	.short	(.L_103 - .L_102)


	//   ....[0]....
.L_102:
        /*0050*/ 	.word	0x000002a0


	//----- nvinfo : EIATTR_CRS_STACK_SIZE
	.align		4
.L_103:
        /*0054*/ 	.byte	0x04, 0x1e
        /*0056*/ 	.short	(.L_105 - .L_104)
.L_104:
        /*0058*/ 	.word	0x00000000


	//----- nvinfo : EIATTR_CBANK_PARAM_SIZE
	.align		4
.L_105:
        /*005c*/ 	.byte	0x03, 0x19
        /*005e*/ 	.short	0x0010


	//----- nvinfo : EIATTR_PARAM_CBANK
	.align		4
        /*0060*/ 	.byte	0x04, 0x0a
        /*0062*/ 	.short	(.L_107 - .L_106)
	.align		4
.L_106:
        /*0064*/ 	.word	index@(.nv.constant0._Z10min_reducePiii)
        /*0068*/ 	.short	0x0380
        /*006a*/ 	.short	0x0010


	//----- nvinfo : EIATTR_SW_WAR
	.align		4
.L_107:
        /*006c*/ 	.byte	0x04, 0x36
        /*006e*/ 	.short	(.L_109 - .L_108)
.L_108:
        /*0070*/ 	.word	0x00000008
.L_109:


//--------------------- .nv.info._Z10max_reducePiii --------------------------
	.section	.nv.info._Z10max_reducePiii,"",@"SHT_CUDA_INFO"
	.sectionflags	@""
	.align	4


	//----- nvinfo : EIATTR_CUDA_API_VERSION
	.align		4
        /*0000*/ 	.byte	0x04, 0x37
        /*0002*/ 	.short	(.L_111 - .L_110)
.L_110:
        /*0004*/ 	.word	0x00000082


	//----- nvinfo : EIATTR_KPARAM_INFO
	.align		4
.L_111:
        /*0008*/ 	.byte	0x04, 0x17
        /*000a*/ 	.short	(.L_113 - .L_112)
.L_112:
        /*000c*/ 	.word	0x00000000
        /*0010*/ 	.short	0x0002
        /*0012*/ 	.short	0x000c
        /*0014*/ 	.byte	0x00, 0xf0, 0x11, 0x00


	//----- nvinfo : EIATTR_KPARAM_INFO
	.align		4
.L_113:
        /*0018*/ 	.byte	0x04, 0x17
        /*001a*/ 	.short	(.L_115 - .L_114)
.L_114:
        /*001c*/ 	.word	0x00000000
        /*0020*/ 	.short	0x0001
        /*0022*/ 	.short	0x0008
        /*0024*/ 	.byte	0x00, 0xf0, 0x11, 0x00


	//----- nvinfo : EIATTR_KPARAM_INFO
	.align		4
.L_115:
        /*0028*/ 	.byte	0x04, 0x17
        /*002a*/ 	.short	(.L_117 - .L_116)
.L_116:
        /*002c*/ 	.word	0x00000000
        /*0030*/ 	.short	0x0000
        /*0032*/ 	.short	0x0000
        /*0034*/ 	.byte	0x00, 0xf5, 0x21, 0x00


	//----- nvinfo : EIATTR_SPARSE_MMA_MASK
	.align		4
.L_117:
        /*0038*/ 	.byte	0x03, 0x50
        /*003a*/ 	.short	0x0000


	//----- nvinfo : EIATTR_MAXREG_COUNT
	.align		4
        /*003c*/ 	.byte	0x03, 0x1b
        /*003e*/ 	.short	0x00ff


	//----- nvinfo : EIATTR_NUM_BARRIERS
	.align		4
        /*0040*/ 	.byte	0x02, 0x4c
        /*0042*/ 	.byte	0x01
	.zero		1


	//----- nvinfo : EIATTR_MERCURY_ISA_VERSION
	.align		4
        /*0044*/ 	.byte	0x03, 0x5f
        /*0046*/ 	.short	0x0101


	//----- nvinfo : EIATTR_VRC_CTA_INIT_COUNT
	.align		4
        /*0048*/ 	.byte	0x02, 0x4a
	.zero		1
	.zero		1


	//----- nvinfo : EIATTR_EXIT_INSTR_OFFSETS
	.align		4
        /*004c*/ 	.byte	0x04, 0x1c
        /*004e*/ 	.short	(.L_119 - .L_118)


	//   ....[0]....
.L_118:
        /*0050*/ 	.word	0x000002a0


	//----- nvinfo : EIATTR_CRS_STACK_SIZE
	.align		4
.L_119:
        /*0054*/ 	.byte	0x04, 0x1e
        /*0056*/ 	.short	(.L_121 - .L_120)
.L_120:
        /*0058*/ 	.word	0x00000000


	//----- nvinfo : EIATTR_CBANK_PARAM_SIZE
	.align		4
.L_121:
        /*005c*/ 	.byte	0x03, 0x19
        /*005e*/ 	.short	0x0010


	//----- nvinfo : EIATTR_PARAM_CBANK
	.align		4
        /*0060*/ 	.byte	0x04, 0x0a
        /*0062*/ 	.short	(.L_123 - .L_122)
	.align		4
.L_122:
        /*0064*/ 	.word	index@(.nv.constant0._Z10max_reducePiii)
        /*0068*/ 	.short	0x0380
        /*006a*/ 	.short	0x0010


	//----- nvinfo : EIATTR_SW_WAR
	.align		4
.L_123:
        /*006c*/ 	.byte	0x04, 0x36
        /*006e*/ 	.short	(.L_125 - .L_124)
.L_124:
        /*0070*/ 	.word	0x00000008
.L_125:


//--------------------- .nv.callgraph             --------------------------
	.section	.nv.callgraph,"",@"SHT_CUDA_CALLGRAPH"
	.align	4
	.sectionentsize	8
	.align		4
        /*0000*/ 	.word	0x00000000
	.align		4
        /*0004*/ 	.word	0xffffffff
	.align		4
        /*0008*/ 	.word	0x00000000
	.align		4
        /*000c*/ 	.word	0xfffffffe
	.align		4
        /*0010*/ 	.word	0x00000000
	.align		4
        /*0014*/ 	.word	0xfffffffd
	.align		4
        /*0018*/ 	.word	0x00000000
	.align		4
        /*001c*/ 	.word	0xfffffffc


//--------------------- .text._Z14product_kernelPiS_ --------------------------
	.section	.text._Z14product_kernelPiS_,"ax",@progbits
	.align	128
        .global         _Z14product_kernelPiS_
        .type           _Z14product_kernelPiS_,@function
        .size           _Z14product_kernelPiS_,(.L_x_18 - _Z14product_kernelPiS_)
        .other          _Z14product_kernelPiS_,@"STO_CUDA_ENTRY STV_DEFAULT"
_Z14product_kernelPiS_:
.text._Z14product_kernelPiS_:
[----:B------:R-:W-:Y:S01]  /*0000*/  LDC R1, c[0x0][0x37c] ;  /* 0x0000df00ff017b82 */ /* 0x000fe20000000800 */
[----:B------:R-:W0:Y:S07]  /*0010*/  S2R R0, SR_TID.X ;  /* 0x0000000000007919 */ /* 0x000e2e0000002100 */
[----:B------:R-:W0:Y:S08]  /*0020*/  S2UR UR4, SR_CTAID.X ;  /* 0x00000000000479c3 */ /* 0x000e300000002500 */
[----:B------:R-:W0:Y:S02]  /*0030*/  LDC R7, c[0x0][0x360] ;  /* 0x0000d800ff077b82 */ /* 0x000e240000000800 */
[----:B0-----:R-:W-:-:S05]  /*0040*/  IMAD R7, R7, UR4, R0 ;  /* 0x0000000407077c24 */ /* 0x001fca000f8e0200 */
[----:B------:R-:W-:-:S13]  /*0050*/  ISETP.GT.AND P0, PT, R7, 0x7ff, PT ;  /* 0x000007ff0700780c */ /* 0x000fda0003f04270 */
[----:B------:R-:W-:Y:S05]  /*0060*/  @P0 EXIT ;  /* 0x000000000000094d */ /* 0x000fea0003800000 */
[----:B------:R-:W0:Y:S01]  /*0070*/  LDC.64 R2, c[0x0][0x380] ;  /* 0x0000e000ff027b82 */ /* 0x000e220000000a00 */
[----:B------:R-:W1:Y:S07]  /*0080*/  LDCU.64 UR4, c[0x0][0x358] ;  /* 0x00006b00ff0477ac */ /* 0x000e6e0008000a00 */
[----:B------:R-:W2:Y:S01]  /*0090*/  LDC.64 R4, c[0x0][0x388] ;  /* 0x0000e200ff047b82 */ /* 0x000ea20000000a00 */
[----:B0-----:R-:W-:-:S06]  /*00a0*/  IMAD.WIDE R2, R7, 0x4, R2 ;  /* 0x0000000407027825 */ /* 0x001fcc00078e0202 */
[----:B-1----:R-:W3:Y:S04]  /*00b0*/  LDG.E R2, desc[UR4][R2.64] ;  /* 0x0000000402027981 */ /* 0x002ee8000c1e1900 */
[----:B--2---:R-:W3:Y:S02]  /*00c0*/  LDG.E R7, desc[UR4][R4.64] ;  /* 0x0000000404077981 */ /* 0x004ee4000c1e1900 */
[----:B---3--:R-:W-:-:S05]  /*00d0*/  IMAD R7, R2, R7, RZ ;  /* 0x0000000702077224 */ /* 0x008fca00078e02ff */
[----:B------:R-:W-:Y:S01]  /*00e0*/  STG.E desc[UR4][R4.64], R7 ;  /* 0x0000000704007986 */ /* 0x000fe2000c101904 */
[----:B------:R-:W-:Y:S05]  /*00f0*/  EXIT ;  /* 0x000000000000794d */ /* 0x000fea0003800000 */
.L_x_0:
[----:B------:R-:W-:-:S00]  /*0100*/  BRA `(.L_x_0) ;  /* 0xfffffffc00fc7947 */ /* 0x000fc0000383ffff */
[----:B------:R-:W-:-:S00]  /*0110*/  NOP ;  /* 0x0000000000007918 */ /* 0x000fc00000000000 */
        /* <DEDUP_REMOVED lines=14> */
.L_x_18:


//--------------------- .text._Z10sum_kernelPiS_  --------------------------
	.section	.text._Z10sum_kernelPiS_,"ax",@progbits
	.align	128
        .global         _Z10sum_kernelPiS_
        .type           _Z10sum_kernelPiS_,@function
        .size           _Z10sum_kernelPiS_,(.L_x_19 - _Z10sum_kernelPiS_)
        .other          _Z10sum_kernelPiS_,@"STO_CUDA_ENTRY STV_DEFAULT"
_Z10sum_kernelPiS_:
.text._Z10sum_kernelPiS_:
        /* <DEDUP_REMOVED lines=8> */
[----:B------:R-:W1:Y:S01]  /*0080*/  LDCU.64 UR6, c[0x0][0x358] ;  /* 0x00006b00ff0677ac */ /* 0x000e620008000a00 */
[----:B0-----:R-:W-:-:S06]  /*0090*/  IMAD.WIDE R2, R5, 0x4, R2 ;  /* 0x0000000405027825 */ /* 0x001fcc00078e0202 */
[----:B-1----:R-:W2:Y:S01]  /*00a0*/  LDG.E R2, desc[UR6][R2.64] ;  /* 0x0000000602027981 */ /* 0x002ea2000c1e1900 */
[----:B------:R-:W0:Y:S01]  /*00b0*/  LDC.64 R4, c[0x0][0x388] ;  /* 0x0000e200ff047b82 */ /* 0x000e220000000a00 */
[----:B------:R-:W-:Y:S01]  /*00c0*/  VOTEU.ANY UR4, UPT, PT ;  /* 0x0000000000047886 */ /* 0x000fe200038e0100 */
[----:B------:R-:W1:Y:S01]  /*00d0*/  S2R R0, SR_LANEID ;  /* 0x0000000000007919 */ /* 0x000e620000000000 */
[----:B------:R-:W-:-:S06]  /*00e0*/  UFLO.U32 UR4, UR4 ;  /* 0x00000004000472bd */ /* 0x000fcc00080e0000 */
[----:B-1----:R-:W-:Y:S01]  /*00f0*/  ISETP.EQ.U32.AND P0, PT, R0, UR4, PT ;  /* 0x0000000400007c0c */ /* 0x002fe2000bf02070 */
[----:B--2---:R-:W1:Y:S02]  /*0100*/  REDUX.SUM UR5, R2 ;  /* 0x00000000020573c4 */ /* 0x004e64000000c000 */
[----:B-1----:R-:W-:-:S10]  /*0110*/  MOV R7, UR5 ;  /* 0x0000000500077c02 */ /* 0x002fd40008000f00 */
[----:B0-----:R-:W-:Y:S01]  /*0120*/  @P0 REDG.E.ADD.STRONG.GPU desc[UR6][R4.64], R7 ;  /* 0x000000070400098e */ /* 0x001fe2000c12e106 */
[----:B------:R-:W-:Y:S05]  /*0130*/  EXIT ;  /* 0x000000000000794d */ /* 0x000fea0003800000 */
.L_x_1:
        /* <DEDUP_REMOVED lines=12> */
.L_x_19:


//--------------------- .text._Z14product_reducePiii --------------------------
	.section	.text._Z14product_reducePiii,"ax",@progbits
	.align	128
        .global         _Z14product_reducePiii
        .type           _Z14product_reducePiii,@function
        .size           _Z14product_reducePiii,(.L_x_20 - _Z14product_reducePiii)
        .other          _Z14product_reducePiii,@"STO_CUDA_ENTRY STV_DEFAULT"
_Z14product_reducePiii:
.text._Z14product_reducePiii:
[----:B------:R-:W-:Y:S01]  /*0000*/  LDC R1, c[0x0][0x37c] ;  /* 0x0000df00ff017b82 */ /* 0x000fe20000000800 */
[----:B------:R-:W0:Y:S07]  /*0010*/  S2R R12, SR_TID.X ;  /* 0x00000000000c7919 */ /* 0x000e2e0000002100 */
[----:B------:R-:W1:Y:S02]  /*0020*/  LDC R3, c[0x0][0x388] ;  /* 0x0000e200ff037b82 */ /* 0x000e640000000800 */
[----:B-1----:R-:W-:-:S04]  /*0030*/  ISETP.GE.AND P0, PT, R3, 0x2, PT ;  /* 0x000000020300780c */ /* 0x002fc80003f06270 */
[----:B0-----:R-:W-:-:S13]  /*0040*/  ISETP.GE.OR P0, PT, R12, R3, !P0 ;  /* 0x000000030c00720c */ /* 0x001fda0004706670 */
[----:B------:R-:W-:Y:S05]  /*0050*/  @P0 BRA `(.L_x_2) ;  /* 0x0000000000880947 */ /* 0x000fea0003800000 */
[----:B------:R-:W0:Y:S01]  /*0060*/  LDC R9, c[0x0][0x38c] ;  /* 0x0000e300ff097b82 */ /* 0x000e220000000800 */
[----:B------:R-:W1:Y:S01]  /*0070*/  LDCU.64 UR4, c[0x0][0x380] ;  /* 0x00007000ff0477ac */ /* 0x000e620008000a00 */
[----:B------:R-:W-:-:S06]  /*0080*/  IMAD.SHL.U32 R0, R12, 0x2, RZ ;  /* 0x000000020c007824 */ /* 0x000fcc00078e00ff */
[----:B------:R-:W2:Y:S08]  /*0090*/  LDC.64 R6, c[0x0][0x380] ;  /* 0x0000e000ff067b82 */ /* 0x000eb00000000a00 */
[----:B------:R-:W3:Y:S08]  /*00a0*/  LDC R13, c[0x0][0x388] ;  /* 0x0000e200ff0d7b82 */ /* 0x000ef00000000800 */
[----:B------:R-:W4:Y:S01]  /*00b0*/  LDC.64 R10, c[0x0][0x358] ;  /* 0x0000d600ff0a7b82 */ /* 0x000f220000000a00 */
[C---:B0-----:R-:W-:Y:S01]  /*00c0*/  IADD3 R3, P0, PT, R0.reuse, R9, RZ ;  /* 0x0000000900037210 */ /* 0x041fe20007f1e0ff */
[----:B------:R-:W-:-:S03]  /*00d0*/  IMAD.IADD R5, R0, 0x1, R9 ;  /* 0x0000000100057824 */ /* 0x000fc600078e0209 */
[----:B------:R-:W-:Y:S01]  /*00e0*/  LEA.HI.X.SX32 R0, R9, RZ, 0x1, P0 ;  /* 0x000000ff09007211 */ /* 0x000fe200000f0eff */
[----:B------:R-:W-:Y:S01]  /*00f0*/  IMAD.IADD R9, R5, 0x1, -R12 ;  /* 0x0000000105097824 */ /* 0x000fe200078e0a0c */
[----:B-1----:R-:W-:Y:S01]  /*0100*/  LEA R2, P0, R3, UR4, 0x2 ;  /* 0x0000000403027c11 */ /* 0x002fe2000f8010ff */
[----:B--2---:R-:W-:-:S03]  /*0110*/  IMAD.WIDE R4, R5, 0x4, R6 ;  /* 0x0000000405047825 */ /* 0x004fc600078e0206 */
[----:B------:R-:W-:Y:S01]  /*0120*/  LEA.HI.X R3, R3, UR5, R0, 0x2, P0 ;  /* 0x0000000503037c11 */ /* 0x000fe200080f1400 */
[----:B------:R-:W-:-:S04]  /*0130*/  IMAD.WIDE R6, R9, 0x4, R6 ;  /* 0x0000000409067825 */ /* 0x000fc800078e0206 */
[----:B------:R-:W-:-:S07]  /*0140*/  IMAD.MOV.U32 R0, RZ, RZ, 0x1 ;  /* 0x00000001ff007424 */ /* 0x000fce00078e00ff */
.L_x_4:
[----:B------:R-:W-:-:S04]  /*0150*/  IMAD.SHL.U32 R0, R0, 0x2, RZ ;  /* 0x0000000200007824 */ /* 0x000fc800078e00ff */
[----:B0-----:R-:W-:-:S05]  /*0160*/  VIADD R9, R0, 0xffffffff ;  /* 0xffffffff00097836 */ /* 0x001fca0000000000 */
[----:B------:R-:W-:-:S06]  /*0170*/  LOP3.LUT R9, R0, R9, RZ, 0xc, !PT ;  /* 0x0000000900097212 */ /* 0x000fcc00078e0cff */
[----:B------:R-:W3:Y:S02]  /*0180*/  POPC R9, R9 ;  /* 0x0000000900097309 */ /* 0x000ee40000000000 */
[----:B---3--:R-:W-:-:S04]  /*0190*/  SHF.R.U32.HI R8, RZ, R9, R13 ;  /* 0x00000009ff087219 */ /* 0x008fc8000001160d */
[----:B------:R-:W-:-:S13]  /*01a0*/  ISETP.GE.U32.AND P0, PT, R12, R8, PT ;  /* 0x000000080c00720c */ /* 0x000fda0003f06070 */
[----:B------:R-:W-:Y:S05]  /*01b0*/  @P0 BRA `(.L_x_3) ;  /* 0x0000000000200947 */ /* 0x000fea0003800000 */
[C---:B----4-:R-:W-:Y:S02]  /*01c0*/  R2UR UR6, R10.reuse ;  /* 0x000000000a0672ca */ /* 0x050fe400000e0000 */
[C---:B------:R-:W-:Y:S02]  /*01d0*/  R2UR UR7, R11.reuse ;  /* 0x000000000b0772ca */ /* 0x040fe400000e0000 */
[----:B------:R-:W-:Y:S02]  /*01e0*/  R2UR UR4, R10 ;  /* 0x000000000a0472ca */ /* 0x000fe400000e0000 */
[----:B------:R-:W-:-:S09]  /*01f0*/  R2UR UR5, R11 ;  /* 0x000000000b0572ca */ /* 0x000fd200000e0000 */
[----:B------:R-:W2:Y:S04]  /*0200*/  LDG.E R9, desc[UR6][R2.64+0x4] ;  /* 0x0000040602097981 */ /* 0x000ea8000c1e1900 */
[----:B------:R-:W2:Y:S02]  /*0210*/  LDG.E R8, desc[UR4][R4.64] ;  /* 0x0000000404087981 */ /* 0x000ea4000c1e1900 */
[----:B--2---:R-:W-:-:S05]  /*0220*/  IMAD R9, R8, R9, RZ ;  /* 0x0000000908097224 */ /* 0x004fca00078e02ff */
[----:B------:R0:W-:Y:S02]  /*0230*/  STG.E desc[UR4][R6.64], R9 ;  /* 0x0000000906007986 */ /* 0x0001e4000c101904 */
.L_x_3:
[----:B------:R-:W-:Y:S01]  /*0240*/  ISETP.GE.AND P0, PT, R0, R13, PT ;  /* 0x0000000d0000720c */ /* 0x000fe20003f06270 */
[----:B------:R-:W-:Y:S05]  /*0250*/  WARPSYNC.ALL ;  /* 0x0000000000007948 */ /* 0x000fea0003800000 */
[----:B------:R-:W-:Y:S07]  /*0260*/  BAR.SYNC.DEFER_BLOCKING 0x0 ;  /* 0x0000000000007b1d */ /* 0x000fee0000010000 */
[----:B------:R-:W-:Y:S05]  /*0270*/  @!P0 BRA `(.L_x_4) ;  /* 0xfffffffc00b48947 */ /* 0x000fea000383ffff */
.L_x_2:
[----:B------:R-:W-:Y:S05]  /*0280*/  WARPSYNC.ALL ;  /* 0x0000000000007948 */ /* 0x000fea0003800000 */
[----:B------:R-:W-:Y:S06]  /*0290*/  BAR.SYNC.DEFER_BLOCKING 0x0 ;  /* 0x0000000000007b1d */ /* 0x000fec0000010000 */
[----:B------:R-:W-:Y:S05]  /*02a0*/  EXIT ;  /* 0x000000000000794d */ /* 0x000fea0003800000 */
.L_x_5:
        /* <DEDUP_REMOVED lines=13> */
.L_x_20:


//--------------------- .text._Z10sum_reducePiii  --------------------------
	.section	.text._Z10sum_reducePiii,"ax",@progbits
	.align	128
        .global         _Z10sum_reducePiii
        .type           _Z10sum_reducePiii,@function
        .size           _Z10sum_reducePiii,(.L_x_21 - _Z10sum_reducePiii)
        .other          _Z10sum_reducePiii,@"STO_CUDA_ENTRY STV_DEFAULT"
_Z10sum_reducePiii:
.text._Z10sum_reducePiii:
        /* <DEDUP_REMOVED lines=21> */
.L_x_8:
        /* <DEDUP_REMOVED lines=13> */
[----:B--2---:R-:W-:-:S05]  /*0220*/  IMAD.IADD R9, R8, 0x1, R9 ;  /* 0x0000000108097824 */ /* 0x004fca00078e0209 */
[----:B------:R0:W-:Y:S02]  /*0230*/  STG.E desc[UR4][R6.64], R9 ;  /* 0x0000000906007986 */ /* 0x0001e4000c101904 */
.L_x_7:
[----:B------:R-:W-:Y:S01]  /*0240*/  ISETP.GE.AND P0, PT, R0, R13, PT ;  /* 0x0000000d0000720c */ /* 0x000fe20003f06270 */
[----:B------:R-:W-:Y:S05]  /*0250*/  WARPSYNC.ALL ;  /* 0x0000000000007948 */ /* 0x000fea0003800000 */
[----:B------:R-:W-:Y:S07]  /*0260*/  BAR.SYNC.DEFER_BLOCKING 0x0 ;  /* 0x0000000000007b1d */ /* 0x000fee0000010000 */
[----:B------:R-:W-:Y:S05]  /*0270*/  @!P0 BRA `(.L_x_8) ;  /* 0xfffffffc00b48947 */ /* 0x000fea000383ffff */
.L_x_6:
[----:B------:R-:W-:Y:S05]  /*0280*/  WARPSYNC.ALL ;  /* 0x0000000000007948 */ /* 0x000fea0003800000 */
[----:B------:R-:W-:Y:S06]  /*0290*/  BAR.SYNC.DEFER_BLOCKING 0x0 ;  /* 0x0000000000007b1d */ /* 0x000fec0000010000 */
[----:B------:R-:W-:Y:S05]  /*02a0*/  EXIT ;  /* 0x000000000000794d */ /* 0x000fea0003800000 */
.L_x_9:
        /* <DEDUP_REMOVED lines=13> */
.L_x_21:


//--------------------- .text._Z10min_reducePiii  --------------------------
	.section	.text._Z10min_reducePiii,"ax",@progbits
	.align	128
        .global         _Z10min_reducePiii
        .type           _Z10min_reducePiii,@function
        .size           _Z10min_reducePiii,(.L_x_22 - _Z10min_reducePiii)
        .other          _Z10min_reducePiii,@"STO_CUDA_ENTRY STV_DEFAULT"
_Z10min_reducePiii:
.text._Z10min_reducePiii:
        /* <DEDUP_REMOVED lines=21> */
.L_x_12:
        /* <DEDUP_REMOVED lines=13> */
[----:B--2---:R-:W-:-:S05]  /*0220*/  VIMNMX R9, PT, PT, R8, R9, PT ;  /* 0x0000000908097248 */ /* 0x004fca0003fe0100 */
[----:B------:R0:W-:Y:S02]  /*0230*/  STG.E desc[UR4][R6.64], R9 ;  /* 0x0000000906007986 */ /* 0x0001e4000c101904 */
.L_x_11:
[----:B------:R-:W-:Y:S01]  /*0240*/  ISETP.GE.AND P0, PT, R0, R13, PT ;  /* 0x0000000d0000720c */ /* 0x000fe20003f06270 */
[----:B------:R-:W-:Y:S05]  /*0250*/  WARPSYNC.ALL ;  /* 0x0000000000007948 */ /* 0x000fea0003800000 */
[----:B------:R-:W-:Y:S07]  /*0260*/  BAR.SYNC.DEFER_BLOCKING 0x0 ;  /* 0x0000000000007b1d */ /* 0x000fee0000010000 */
[----:B------:R-:W-:Y:S05]  /*0270*/  @!P0 BRA `(.L_x_12) ;  /* 0xfffffffc00b48947 */ /* 0x000fea000383ffff */
.L_x_10:
[----:B------:R-:W-:Y:S05]  /*0280*/  WARPSYNC.ALL ;  /* 0x0000000000007948 */ /* 0x000fea0003800000 */
[----:B------:R-:W-:Y:S06]  /*0290*/  BAR.SYNC.DEFER_BLOCKING 0x0 ;  /* 0x0000000000007b1d */ /* 0x000fec0000010000 */
[----:B------:R-:W-:Y:S05]  /*02a0*/  EXIT ;  /* 0x000000000000794d */ /* 0x000fea0003800000 */
.L_x_13:
        /* <DEDUP_REMOVED lines=13> */
.L_x_22:


//--------------------- .text._Z10max_reducePiii  --------------------------
	.section	.text._Z10max_reducePiii,"ax",@progbits
	.align	128
        .global         _Z10max_reducePiii
        .type           _Z10max_reducePiii,@function
        .size           _Z10max_reducePiii,(.L_x_23 - _Z10max_reducePiii)
        .other          _Z10max_reducePiii,@"STO_CUDA_ENTRY STV_DEFAULT"
_Z10max_reducePiii:
.text._Z10max_reducePiii:
        /* <DEDUP_REMOVED lines=21> */
.L_x_16:
        /* <DEDUP_REMOVED lines=13> */
[----:B--2---:R-:W-:-:S05]  /*0220*/  VIMNMX R9, PT, PT, R8, R9, !PT ;  /* 0x0000000908097248 */ /* 0x004fca0007fe0100 */
[----:B------:R0:W-:Y:S02]  /*0230*/  STG.E desc[UR4][R6.64], R9 ;  /* 0x0000000906007986 */ /* 0x0001e4000c101904 */
.L_x_15:
[----:B------:R-:W-:Y:S01]  /*0240*/  ISETP.GE.AND P0, PT, R0, R13, PT ;  /* 0x0000000d0000720c */ /* 0x000fe20003f06270 */
[----:B------:R-:W-:Y:S05]  /*0250*/  WARPSYNC.ALL ;  /* 0x0000000000007948 */ /* 0x000fea0003800000 */
[----:B------:R-:W-:Y:S07]  /*0260*/  BAR.SYNC.DEFER_BLOCKING 0x0 ;  /* 0x0000000000007b1d */ /* 0x000fee0000010000 */
[----:B------:R-:W-:Y:S05]  /*0270*/  @!P0 BRA `(.L_x_16) ;  /* 0xfffffffc00b48947 */ /* 0x000fea000383ffff */
.L_x_14:
[----:B------:R-:W-:Y:S05]  /*0280*/  WARPSYNC.ALL ;  /* 0x0000000000007948 */ /* 0x000fea0003800000 */
[----:B------:R-:W-:Y:S06]  /*0290*/  BAR.SYNC.DEFER_BLOCKING 0x0 ;  /* 0x0000000000007b1d */ /* 0x000fec0000010000 */
[----:B------:R-:W-:Y:S05]  /*02a0*/  EXIT ;  /* 0x000000000000794d */ /* 0x000fea0003800000 */
.L_x_17:
        /* <DEDUP_REMOVED lines=13> */
.L_x_23:


//--------------------- .nv.shared.reserved.0     --------------------------
	.section	.nv.shared.reserved.0,"aw",@nobits
	.weak		__nv_reservedSMEM_offset_0_alias
	.size		__nv_reservedSMEM_offset_0_alias, 0, 64
	.other		__nv_reservedSMEM_offset_0_alias,@"STO_CUDA_RESERVED_SHARED STV_DEFAULT"
__nv_reservedSMEM_offset_0_alias:
	.zero		0
	.zero		64


//--------------------- .nv.constant0._Z14product_kernelPiS_ --------------------------
	.section	.nv.constant0._Z14product_kernelPiS_,"a",@progbits
	.sectionflags	@""
	.align	4
.nv.constant0._Z14product_kernelPiS_:
	.zero		912


//--------------------- .nv.constant0._Z10sum_kernelPiS_ --------------------------
	.section	.nv.constant0._Z10sum_kernelPiS_,"a",@progbits
	.sectionflags	@""
	.align	4
.nv.constant0._Z10sum_kernelPiS_:
	.zero		912


//--------------------- .nv.constant0._Z14product_reducePiii --------------------------
	.section	.nv.constant0._Z14product_reducePiii,"a",@progbits
	.sectionflags	@""
	.align	4
.nv.constant0._Z14product_reducePiii:
	.zero		912


//--------------------- .nv.constant0._Z10sum_reducePiii --------------------------
	.section	.nv.constant0._Z10sum_reducePiii,"a",@progbits
	.sectionflags	@""
	.align	4
.nv.constant0._Z10sum_reducePiii:
	.zero		912


//--------------------- .nv.constant0._Z10min_reducePiii --------------------------
	.section	.nv.constant0._Z10min_reducePiii,"a",@progbits
	.sectionflags	@""
	.align	4
.nv.constant0._Z10min_reducePiii:
	.zero		912


//--------------------- .nv.constant0._Z10max_reducePiii --------------------------
	.section	.nv.constant0._Z10max_reducePiii,"a",@progbits
	.sectionflags	@""
	.align	4
.nv.constant0._Z10max_reducePiii:
	.zero		912


//--------------------- SYMBOLS --------------------------

	.type		.nv.reservedSmem.offset0,@object
	.size		.nv.reservedSmem.offset0,0x4
